//
// Generated by NVIDIA NVVM Compiler
//
// Compiler Build ID: CL-36424714
// Cuda compilation tools, release 13.0, V13.0.88
// Based on NVVM 20.0.0
//

.version 9.0
.target sm_100
.address_size 64

	// .globl	_Z4gemmPKffS0_fPfmmm

.visible .entry _Z4gemmPKffS0_fPfmmm(
	.param .u64 .ptr .align 1 _Z4gemmPKffS0_fPfmmm_param_0,
	.param .f32 _Z4gemmPKffS0_fPfmmm_param_1,
	.param .u64 .ptr .align 1 _Z4gemmPKffS0_fPfmmm_param_2,
	.param .f32 _Z4gemmPKffS0_fPfmmm_param_3,
	.param .u64 .ptr .align 1 _Z4gemmPKffS0_fPfmmm_param_4,
	.param .u64 _Z4gemmPKffS0_fPfmmm_param_5,
	.param .u64 _Z4gemmPKffS0_fPfmmm_param_6,
	.param .u64 _Z4gemmPKffS0_fPfmmm_param_7
)
{


	ret;

}


// ===== COMPILED SASS (sm_100) =====

	.target	sm_100

	.elftype	@"ET_EXEC"


//--------------------- .note.nv.tkinfo           --------------------------
	.section	.note.nv.tkinfo,"",@"SHT_NOTE"
	.sectionflags	@"SHF_NOTE_NV_TKINFO"
	.tkinfo
        /*0018*/ 	.word	0x00000002
        /*0030*/ 	.string	""
        /*0030*/ 	.string	"ptxas"
        /*0030*/ 	.string	"Cuda compilation tools, release 13.0, V13.0.88"
        /*0030*/ 	.string	"Build cuda_13.0.r13.0/compiler.36424714_0"
        /*0030*/ 	.string	"-arch sm_100 -m 64 "



//--------------------- .note.nv.cuinfo           --------------------------
	.section	.note.nv.cuinfo,"",@"SHT_NOTE"
	.sectionflags	@"SHF_NOTE_NV_CUINFO"
        /*0018*/ 	.short	0x0002
        /*001a*/ 	.short	0x0064
        /*001c*/ 	.short	0x0082
	.zero		2


//--------------------- .nv.info                  --------------------------
	.section	.nv.info,"",@"SHT_CUDA_INFO"
	.align	4


	//----- nvinfo : EIATTR_REGCOUNT
	.align		4
        /*0000*/ 	.byte	0x04, 0x2f
        /*0002*/ 	.short	(.L_1 - .L_0)
	.align		4
.L_0:
        /*0004*/ 	.word	index@(_Z4gemmPKffS0_fPfmmm)
        /*0008*/ 	.word	0x00000004


	//----- nvinfo : EIATTR_FRAME_SIZE
	.align		4
.L_1:
        /*000c*/ 	.byte	0x04, 0x11
        /*000e*/ 	.short	(.L_3 - .L_2)
	.align		4
.L_2:
        /*0010*/ 	.word	index@(_Z4gemmPKffS0_fPfmmm)
        /*0014*/ 	.word	0x00000000


	//----- nvinfo : EIATTR_MIN_STACK_SIZE
	.align		4
.L_3:
        /*0018*/ 	.byte	0x04, 0x12
        /*001a*/ 	.short	(.L_5 - .L_4)
	.align		4
.L_4:
        /*001c*/ 	.word	index@(_Z4gemmPKffS0_fPfmmm)
        /*0020*/ 	.word	0x00000000
.L_5:


//--------------------- .nv.compat                --------------------------
	.section	.nv.compat,"",@"SHT_CUDA_COMPAT_INFO"
	.align	4
        /*0000*/ 	.byte	0x02, 0x09, 0x00, 0x00, 0x02, 0x02, 0x01, 0x00, 0x02, 0x05, 0x05, 0x00, 0x03, 0x07, 0x01, 0x01
        /*0010*/ 	.byte	0x02, 0x03, 0x00, 0x00, 0x02, 0x06, 0x01, 0x00, 0x04, 0x0b, 0x08, 0x00, 0x09, 0x00, 0x00, 0x00
        /*0020*/ 	.byte	0x00, 0x00, 0x00, 0x00


//--------------------- .nv.info._Z4gemmPKffS0_fPfmmm --------------------------
	.section	.nv.info._Z4gemmPKffS0_fPfmmm,"",@"SHT_CUDA_INFO"
	.sectionflags	@""
	.align	4


	//----- nvinfo : EIATTR_CUDA_API_VERSION
	.align		4
        /*0000*/ 	.byte	0x04, 0x37
        /*0002*/ 	.short	(.L_7 - .L_6)
.L_6:
        /*0004*/ 	.word	0x00000082


	//----- nvinfo : EIATTR_KPARAM_INFO
	.align		4
.L_7:
        /*0008*/ 	.byte	0x04, 0x17
        /*000a*/ 	.short	(.L_9 - .L_8)
.L_8:
        /*000c*/ 	.word	0x00000000
        /*0010*/ 	.short	0x0007
        /*0012*/ 	.short	0x0038
        /*0014*/ 	.byte	0x00, 0xf0, 0x21, 0x00


	//----- nvinfo : EIATTR_KPARAM_INFO
	.align		4
.L_9:
        /*0018*/ 	.byte	0x04, 0x17
        /*001a*/ 	.short	(.L_11 - .L_10)
.L_10:
        /*001c*/ 	.word	0x00000000
        /*0020*/ 	.short	0x0006
        /*0022*/ 	.short	0x0030
        /*0024*/ 	.byte	0x00, 0xf0, 0x21, 0x00


	//----- nvinfo : EIATTR_KPARAM_INFO
	.align		4
.L_11:
        /*0028*/ 	.byte	0x04, 0x17
        /*002a*/ 	.short	(.L_13 - .L_12)
.L_12:
        /*002c*/ 	.word	0x00000000
        /*0030*/ 	.short	0x0005
        /*0032*/ 	.short	0x0028
        /*0034*/ 	.byte	0x00, 0xf0, 0x21, 0x00


	//----- nvinfo : EIATTR_KPARAM_INFO
	.align		4
.L_13:
        /*0038*/ 	.byte	0x04, 0x17
        /*003a*/ 	.short	(.L_15 - .L_14)
.L_14:
        /*003c*/ 	.word	0x00000000
        /*0040*/ 	.short	0x0004
        /*0042*/ 	.short	0x0020
        /*0044*/ 	.byte	0x00, 0xf5, 0x21, 0x00


	//----- nvinfo : EIATTR_KPARAM_INFO
	.align		4
.L_15:
        /*0048*/ 	.byte	0x04, 0x17
        /*004a*/ 	.short	(.L_17 - .L_16)
.L_16:
        /*004c*/ 	.word	0x00000000
        /*0050*/ 	.short	0x0003
        /*0052*/ 	.short	0x0018
        /*0054*/ 	.byte	0x00, 0xf0, 0x11, 0x00


	//----- nvinfo : EIATTR_KPARAM_INFO
	.align		4
.L_17:
        /*0058*/ 	.byte	0x04, 0x17
        /*005a*/ 	.short	(.L_19 - .L_18)
.L_18:
        /*005c*/ 	.word	0x00000000
        /*0060*/ 	.short	0x0002
        /*0062*/ 	.short	0x0010
        /*0064*/ 	.byte	0x00, 0xf5, 0x21, 0x00


	//----- nvinfo : EIATTR_KPARAM_INFO
	.align		4
.L_19:
        /*0068*/ 	.byte	0x04, 0x17
        /*006a*/ 	.short	(.L_21 - .L_20)
.L_20:
        /*006c*/ 	.word	0x00000000
        /*0070*/ 	.short	0x0001
        /*0072*/ 	.short	0x0008
        /*0074*/ 	.byte	0x00, 0xf0, 0x11, 0x00


	//----- nvinfo : EIATTR_KPARAM_INFO
	.align		4
.L_21:
        /*0078*/ 	.byte	0x04, 0x17
        /*007a*/ 	.short	(.L_23 - .L_22)
.L_22:
        /*007c*/ 	.word	0x00000000
        /*0080*/ 	.short	0x0000
        /*0082*/ 	.short	0x0000
        /*0084*/ 	.byte	0x00, 0xf5, 0x21, 0x00


	//----- nvinfo : EIATTR_SPARSE_MMA_MASK
	.align		4
.L_23:
        /*0088*/ 	.byte	0x03, 0x50
        /*008a*/ 	.short	0x0000


	//----- nvinfo : EIATTR_MAXREG_COUNT
	.align		4
        /*008c*/ 	.byte	0x03, 0x1b
        /*008e*/ 	.short	0x00ff


	//----- nvinfo : EIATTR_MERCURY_ISA_VERSION
	.align		4
        /*0090*/ 	.byte	0x03, 0x5f
        /*0092*/ 	.short	0x0101


	//----- nvinfo : EIATTR_VRC_CTA_INIT_COUNT
	.align		4
        /*0094*/ 	.byte	0x02, 0x4a
	.zero		1
	.zero		1


	//----- nvinfo : EIATTR_EXIT_INSTR_OFFSETS
	.align		4
        /*0098*/ 	.byte	0x04, 0x1c
        /*009a*/ 	.short	(.L_25 - .L_24)


	//   ....[0]....
.L_24:
        /*009c*/ 	.word	0x00000010


	//----- nvinfo : EIATTR_CBANK_PARAM_SIZE
	.align		4
.L_25:
        /*00a0*/ 	.byte	0x03, 0x19
        /*00a2*/ 	.short	0x0040


	//----- nvinfo : EIATTR_PARAM_CBANK
	.align		4
        /*00a4*/ 	.byte	0x04, 0x0a
        /*00a6*/ 	.short	(.L_27 - .L_26)
	.align		4
.L_26:
        /*00a8*/ 	.word	index@(.nv.constant0._Z4gemmPKffS0_fPfmmm)
        /*00ac*/ 	.short	0x0380
        /*00ae*/ 	.short	0x0040


	//----- nvinfo : EIATTR_SW_WAR
	.align		4
.L_27:
        /*00b0*/ 	.byte	0x04, 0x36
        /*00b2*/ 	.short	(.L_29 - .L_28)
.L_28:
        /*00b4*/ 	.word	0x00000008
.L_29:


//--------------------- .nv.callgraph             --------------------------
	.section	.nv.callgraph,"",@"SHT_CUDA_CALLGRAPH"
	.align	4
	.sectionentsize	8
	.align		4
        /*0000*/ 	.word	0x00000000
	.align		4
        /*0004*/ 	.word	0xffffffff
	.align		4
        /*0008*/ 	.word	0x00000000
	.align		4
        /*000c*/ 	.word	0xfffffffe
	.align		4
        /*0010*/ 	.word	0x00000000
	.align		4
        /*0014*/ 	.word	0xfffffffd
	.align		4
        /*0018*/ 	.word	0x00000000
	.align		4
        /*001c*/ 	.word	0xfffffffc


//--------------------- .text._Z4gemmPKffS0_fPfmmm --------------------------
	.section	.text._Z4gemmPKffS0_fPfmmm,"ax",@progbits
	.align	128
        .global         _Z4gemmPKffS0_fPfmmm
        .type           _Z4gemmPKffS0_fPfmmm,@function
        .size           _Z4gemmPKffS0_fPfmmm,(.L_x_1 - _Z4gemmPKffS0_fPfmmm)
        .other          _Z4gemmPKffS0_fPfmmm,@"STO_CUDA_ENTRY STV_DEFAULT"
_Z4gemmPKffS0_fPfmmm:
.text._Z4gemmPKffS0_fPfmmm:
[----:B------:R-:W-:Y:S01]  /*0000*/  LDC R1, c[0x0][0x37c] ;  /* 0x0000df00ff017b82 */ /* 0x000fe20000000800 */
[----:B------:R-:W-:Y:S05]  /*0010*/  EXIT ;  /* 0x000000000000794d */ /* 0x000fea0003800000 */
.L_x_0:
[----:B------:R-:W-:-:S00]  /*0020*/  BRA `(.L_x_0) ;  /* 0xfffffffc00fc7947 */ /* 0x000fc0000383ffff */
[----:B------:R-:W-:-:S00]  /*0030*/  NOP ;  /* 0x0000000000007918 */ /* 0x000fc00000000000 */
        /* <DEDUP_REMOVED lines=12> */
.L_x_1:


//--------------------- .nv.shared.reserved.0     --------------------------
	.section	.nv.shared.reserved.0,"aw",@nobits
	.weak		__nv_reservedSMEM_offset_0_alias
	.size		__nv_reservedSMEM_offset_0_alias, 0, 64
	.other		__nv_reservedSMEM_offset_0_alias,@"STO_CUDA_RESERVED_SHARED STV_DEFAULT"
__nv_reservedSMEM_offset_0_alias:
	.zero		0
	.zero		64


//--------------------- .nv.constant0._Z4gemmPKffS0_fPfmmm --------------------------
	.section	.nv.constant0._Z4gemmPKffS0_fPfmmm,"a",@progbits
	.sectionflags	@""
	.align	4
.nv.constant0._Z4gemmPKffS0_fPfmmm:
	.zero		960


//--------------------- SYMBOLS --------------------------

	.type		.nv.reservedSmem.offset0,@object
	.size		.nv.reservedSmem.offset0,0x4
